	.headerflags	@"EF_CUDA_TEXMODE_UNIFIED EF_CUDA_64BIT_ADDRESS EF_CUDA_ACCELERATORS EF_CUDA_SM90 EF_CUDA_VIRTUAL_SM(EF_CUDA_SM90)"
	.elftype	@"ET_EXEC"


//--------------------- .nv.info                  --------------------------
	.section	.nv.info,"",@"SHT_CUDA_INFO"
	.align	4


	//----- nvinfo : EIATTR_REGCOUNT
	.align		4
        /*0000*/ 	.byte	0x04, 0x2f
        /*0002*/ 	.short	(.L_3 - .L_2)
	.align		4
.L_2:
        /*0004*/ 	.word	index@(triton_per_fused__weight_norm_interface_1)
        /*0008*/ 	.word	0x00000014


	//----- nvinfo : EIATTR_MIN_STACK_SIZE
	.align		4
.L_3:
        /*000c*/ 	.byte	0x04, 0x12
        /*000e*/ 	.short	(.L_5 - .L_4)
	.align		4
.L_4:
        /*0010*/ 	.word	index@(triton_per_fused__weight_norm_interface_1)
        /*0014*/ 	.word	0x00000000


	//----- nvinfo : EIATTR_FRAME_SIZE
	.align		4
.L_5:
        /*0018*/ 	.byte	0x04, 0x11
        /*001a*/ 	.short	(.L_7 - .L_6)
	.align		4
.L_6:
        /*001c*/ 	.word	index@(triton_per_fused__weight_norm_interface_1)
        /*0020*/ 	.word	0x00000000


	//----- nvinfo : EIATTR_MIN_STACK_SIZE
	.align		4
.L_7:
        /*0024*/ 	.byte	0x04, 0x12
        /*0026*/ 	.short	(.L_9 - .L_8)
	.align		4
.L_8:
        /*0028*/ 	.word	index@(triton_per_fused__weight_norm_interface_1)
        /*002c*/ 	.word	0x00000000
.L_9:


//--------------------- .nv.info.triton_per_fused__weight_norm_interface_1 --------------------------
	.section	.nv.info.triton_per_fused__weight_norm_interface_1,"",@"SHT_CUDA_INFO"
	.sectionflags	@""
	.align	4


	//----- nvinfo : EIATTR_CUDA_API_VERSION
	.align		4
        /*0000*/ 	.byte	0x04, 0x37
        /*0002*/ 	.short	(.L_11 - .L_10)
.L_10:
        /*0004*/ 	.word	0x0000007c


	//----- nvinfo : EIATTR_KPARAM_INFO
	.align		4
.L_11:
        /*0008*/ 	.byte	0x04, 0x17
        /*000a*/ 	.short	(.L_13 - .L_12)
.L_12:
        /*000c*/ 	.word	0x00000000
        /*0010*/ 	.short	0x0005
        /*0012*/ 	.short	0x0024
        /*0014*/ 	.byte	0x00, 0xf0, 0x11, 0x00


	//----- nvinfo : EIATTR_KPARAM_INFO
	.align		4
.L_13:
        /*0018*/ 	.byte	0x04, 0x17
        /*001a*/ 	.short	(.L_15 - .L_14)
.L_14:
        /*001c*/ 	.word	0x00000000
        /*0020*/ 	.short	0x0004
        /*0022*/ 	.short	0x0020
        /*0024*/ 	.byte	0x00, 0xf0, 0x11, 0x00


	//----- nvinfo : EIATTR_KPARAM_INFO
	.align		4
.L_15:
        /*0028*/ 	.byte	0x04, 0x17
        /*002a*/ 	.short	(.L_17 - .L_16)
.L_16:
        /*002c*/ 	.word	0x00000000
        /*0030*/ 	.short	0x0003
        /*0032*/ 	.short	0x0018
        /*0034*/ 	.byte	0x00, 0xf4, 0x21, 0x00


	//----- nvinfo : EIATTR_KPARAM_INFO
	.align		4
.L_17:
        /*0038*/ 	.byte	0x04, 0x17
        /*003a*/ 	.short	(.L_19 - .L_18)
.L_18:
        /*003c*/ 	.word	0x00000000
        /*0040*/ 	.short	0x0002
        /*0042*/ 	.short	0x0010
        /*0044*/ 	.byte	0x00, 0xf4, 0x21, 0x00


	//----- nvinfo : EIATTR_KPARAM_INFO
	.align		4
.L_19:
        /*0048*/ 	.byte	0x04, 0x17
        /*004a*/ 	.short	(.L_21 - .L_20)
.L_20:
        /*004c*/ 	.word	0x00000000
        /*0050*/ 	.short	0x0001
        /*0052*/ 	.short	0x0008
        /*0054*/ 	.byte	0x00, 0xf4, 0x21, 0x00


	//----- nvinfo : EIATTR_KPARAM_INFO
	.align		4
.L_21:
        /*0058*/ 	.byte	0x04, 0x17
        /*005a*/ 	.short	(.L_23 - .L_22)
.L_22:
        /*005c*/ 	.word	0x00000000
        /*0060*/ 	.short	0x0000
        /*0062*/ 	.short	0x0000
        /*0064*/ 	.byte	0x00, 0xf4, 0x21, 0x00


	//----- nvinfo : EIATTR_SPARSE_MMA_MASK
	.align		4
.L_23:
        /*0068*/ 	.byte	0x03, 0x50
        /*006a*/ 	.short	0x0000


	//----- nvinfo : EIATTR_MAXREG_COUNT
	.align		4
        /*006c*/ 	.byte	0x03, 0x1b
        /*006e*/ 	.short	0x00ff


	//----- nvinfo : EIATTR_COOP_GROUP_MASK_REGIDS
	.align		4
        /*0070*/ 	.byte	0x04, 0x29
        /*0072*/ 	.short	(.L_25 - .L_24)


	//   ....[0]....
.L_24:
        /*0074*/ 	.word	0xffffffff


	//   ....[1]....
        /*0078*/ 	.word	0xffffffff


	//   ....[2]....
        /*007c*/ 	.word	0xffffffff


	//   ....[3]....
        /*0080*/ 	.word	0xffffffff


	//   ....[4]....
        /*0084*/ 	.word	0xffffffff


	//----- nvinfo : EIATTR_COOP_GROUP_INSTR_OFFSETS
	.align		4
.L_25:
        /*0088*/ 	.byte	0x04, 0x28
        /*008a*/ 	.short	(.L_27 - .L_26)


	//   ....[0]....
.L_26:
        /*008c*/ 	.word	0x00000240


	//   ....[1]....
        /*0090*/ 	.word	0x00000270


	//   ....[2]....
        /*0094*/ 	.word	0x000002b0


	//   ....[3]....
        /*0098*/ 	.word	0x000002e0


	//   ....[4]....
        /*009c*/ 	.word	0x00000310


	//----- nvinfo : EIATTR_EXIT_INSTR_OFFSETS
	.align		4
.L_27:
        /*00a0*/ 	.byte	0x04, 0x1c
        /*00a2*/ 	.short	(.L_29 - .L_28)


	//   ....[0]....
.L_28:
        /*00a4*/ 	.word	0x00000490


	//   ....[1]....
        /*00a8*/ 	.word	0x000004b0


	//----- nvinfo : EIATTR_REQNTID
	.align		4
.L_29:
        /*00ac*/ 	.byte	0x04, 0x10
        /*00ae*/ 	.short	(.L_31 - .L_30)
.L_30:
        /*00b0*/ 	.word	0x00000100
        /*00b4*/ 	.word	0x00000001
        /*00b8*/ 	.word	0x00000001


	//----- nvinfo : EIATTR_CBANK_PARAM_SIZE
	.align		4
.L_31:
        /*00bc*/ 	.byte	0x03, 0x19
        /*00be*/ 	.short	0x0028


	//----- nvinfo : EIATTR_PARAM_CBANK
	.align		4
        /*00c0*/ 	.byte	0x04, 0x0a
        /*00c2*/ 	.short	(.L_33 - .L_32)
	.align		4
.L_32:
        /*00c4*/ 	.word	index@(.nv.constant0.triton_per_fused__weight_norm_interface_1)
        /*00c8*/ 	.short	0x0210
        /*00ca*/ 	.short	0x0028


	//----- nvinfo : EIATTR_SW_WAR
	.align		4
.L_33:
        /*00cc*/ 	.byte	0x04, 0x36
        /*00ce*/ 	.short	(.L_35 - .L_34)
.L_34:
        /*00d0*/ 	.word	0x00000008
.L_35:


//--------------------- .nv.callgraph             --------------------------
	.section	.nv.callgraph,"",@"SHT_CUDA_CALLGRAPH"
	.align	4
	.sectionentsize	8
	.align		4
        /*0000*/ 	.word	0x00000000
	.align		4
        /*0004*/ 	.word	0xffffffff
	.align		4
        /*0008*/ 	.word	0x00000000
	.align		4
        /*000c*/ 	.word	0xfffffffe
	.align		4
        /*0010*/ 	.word	0x00000000
	.align		4
        /*0014*/ 	.word	0xfffffffd
	.align		4
        /*0018*/ 	.word	0x00000000
	.align		4
        /*001c*/ 	.word	0xfffffffc


//--------------------- .nv.constant4             --------------------------
	.section	.nv.constant4,"a",@progbits
	.align	8
	.align		8
.nv.constant4:
        /*0000*/ 	.dword	_$_str
	.align		8
        /*0008*/ 	.dword	_$_str_$_2


//--------------------- .text.triton_per_fused__weight_norm_interface_1 --------------------------
	.section	.text.triton_per_fused__weight_norm_interface_1,"ax",@progbits
	.sectionflags	@"SHF_BARRIERS=1"
	.align	128
        .global         triton_per_fused__weight_norm_interface_1
        .type           triton_per_fused__weight_norm_interface_1,@function
        .size           triton_per_fused__weight_norm_interface_1,(.L_x_1 - triton_per_fused__weight_norm_interface_1)
        .other          triton_per_fused__weight_norm_interface_1,@"STO_CUDA_ENTRY STV_DEFAULT"
triton_per_fused__weight_norm_interface_1:
.text.triton_per_fused__weight_norm_interface_1:
[----:B------:R-:W0:Y:S02]  /*0000*/  LDC R1, c[0x0][0x28] ;  /* 0x00000a00ff017b82 */ /* 0x000e240000000800 */
[----:B------:R-:W1:Y:S01]  /*0010*/  S2R R3, SR_TID.X ;  /* 0x0000000000037919 */ /* 0x000e620000002100 */
[----:B------:R-:W2:Y:S01]  /*0020*/  LDC.64 R10, c[0x0][0x218] ;  /* 0x00008600ff0a7b82 */ /* 0x000ea20000000a00 */
[----:B------:R-:W-:Y:S02]  /*0030*/  CS2R R4, SRZ ;  /* 0x0000000000047805 */ /* 0x000fe4000001ff00 */
[----:B------:R-:W-:Y:S01]  /*0040*/  CS2R R6, SRZ ;  /* 0x0000000000067805 */ /* 0x000fe2000001ff00 */
[----:B------:R-:W3:Y:S01]  /*0050*/  S2R R0, SR_CTAID.X ;  /* 0x0000000000007919 */ /* 0x000ee20000002500 */
[----:B------:R-:W-:-:S03]  /*0060*/  ULDC.64 UR6, c[0x0][0x208] ;  /* 0x0000820000067ab9 */ /* 0x000fc60000000a00 */
[----:B------:R-:W4:Y:S01]  /*0070*/  LDC.64 R12, c[0x0][0x220] ;  /* 0x00008800ff0c7b82 */ /* 0x000f220000000a00 */
[----:B-1----:R-:W-:Y:S02]  /*0080*/  SHF.R.U32.HI R9, RZ, 0x5, R3 ;  /* 0x00000005ff097819 */ /* 0x002fe40000011603 */
[----:B------:R-:W-:Y:S02]  /*0090*/  SHF.L.U32 R2, R3, 0x2, RZ ;  /* 0x0000000203027819 */ /* 0x000fe400000006ff */
[----:B---3--:R-:W-:Y:S02]  /*00a0*/  SHF.L.U32 R0, R0, 0x3, RZ ;  /* 0x0000000300007819 */ /* 0x008fe400000006ff */
[----:B------:R-:W-:Y:S02]  /*00b0*/  SGXT.U32 R9, R9, 0x3 ;  /* 0x000000030909781a */ /* 0x000fe40000000000 */
[----:B------:R-:W-:Y:S02]  /*00c0*/  LOP3.LUT R2, R2, 0x7c, RZ, 0xc0, !PT ;  /* 0x0000007c02027812 */ /* 0x000fe400078ec0ff */
[----:B------:R-:W-:-:S04]  /*00d0*/  LOP3.LUT R15, R0, R9, RZ, 0xfc, !PT ;  /* 0x00000009000f7212 */ /* 0x000fc800078efcff */
[----:B------:R-:W-:-:S04]  /*00e0*/  ISETP.GE.AND P0, PT, R15, 0x10, PT ;  /* 0x000000100f00780c */ /* 0x000fc80003f06270 */
[----:B------:R-:W-:Y:S01]  /*00f0*/  ISETP.LT.U32.AND P1, PT, R2, 0x70, !P0 ;  /* 0x000000700200780c */ /* 0x000fe20004721070 */
[----:B------:R-:W-:-:S04]  /*0100*/  IMAD R2, R15, 0x70, R2 ;  /* 0x000000700f027824 */ /* 0x000fc800078e0202 */
[----:B--2---:R-:W-:-:S08]  /*0110*/  IMAD.WIDE R10, R2, 0x4, R10 ;  /* 0x00000004020a7825 */ /* 0x004fd000078e020a */
[----:B------:R-:W2:Y:S01]  /*0120*/  @P1 LDG.E.128 R4, desc[UR6][R10.64] ;  /* 0x000000060a041981 */ /* 0x000ea2000c1e1d00 */
[----:B------:R-:W-:Y:S01]  /*0130*/  HFMA2.MMA R8, -RZ, RZ, 0, 0 ;  /* 0x00000000ff087435 */ /* 0x000fe200000001ff */
[----:B----4-:R-:W-:-:S09]  /*0140*/  IMAD.WIDE R12, R15, 0x4, R12 ;  /* 0x000000040f0c7825 */ /* 0x010fd200078e020c */
[----:B------:R1:W3:Y:S01]  /*0150*/  @!P0 LDG.E.EL R8, desc[UR6][R12.64] ;  /* 0x000000060c088981 */ /* 0x0002e2000c2e1900 */
[----:B------:R-:W4:Y:S01]  /*0160*/  S2UR UR5, SR_CgaCtaId ;  /* 0x00000000000579c3 */ /* 0x000f220000008800 */
[----:B------:R-:W-:Y:S01]  /*0170*/  UMOV UR4, 0x400 ;  /* 0x0000040000047882 */ /* 0x000fe20000000000 */
[----:B------:R-:W-:Y:S01]  /*0180*/  LOP3.LUT P0, RZ, R3, 0xf8, RZ, 0xc0, !PT ;  /* 0x000000f803ff7812 */ /* 0x000fe2000780c0ff */
[----:B----4-:R-:W-:-:S06]  /*0190*/  UPRMT UR4, UR5, 0x654, UR4 ;  /* 0x0000065405047896 */ /* 0x010fcc0008000004 */
[----:B------:R-:W-:Y:S02]  /*01a0*/  LEA R16, R9, UR4, 0x2 ;  /* 0x0000000409107c11 */ /* 0x000fe4000f8e10ff */
[----:B--2---:R-:W-:Y:S02]  /*01b0*/  SEL R5, R5, RZ, P1 ;  /* 0x000000ff05057207 */ /* 0x004fe40000800000 */
[----:B------:R-:W-:Y:S02]  /*01c0*/  SEL R4, R4, RZ, P1 ;  /* 0x000000ff04047207 */ /* 0x000fe40000800000 */
[----:B------:R-:W-:Y:S01]  /*01d0*/  SEL R6, R6, RZ, P1 ;  /* 0x000000ff06067207 */ /* 0x000fe20000800000 */
[----:B------:R-:W-:Y:S01]  /*01e0*/  FMUL R15, R5, R5 ;  /* 0x00000005050f7220 */ /* 0x000fe20000400000 */
[----:B------:R-:W-:-:S03]  /*01f0*/  SEL R7, R7, RZ, P1 ;  /* 0x000000ff07077207 */ /* 0x000fc60000800000 */
[----:B------:R-:W-:-:S04]  /*0200*/  FFMA R15, R4, R4, R15 ;  /* 0x00000004040f7223 */ /* 0x000fc8000000000f */
[----:B------:R-:W-:-:S04]  /*0210*/  FFMA R10, R6, R6, R15 ;  /* 0x00000006060a7223 */ /* 0x000fc8000000000f */
[----:B------:R-:W-:-:S05]  /*0220*/  FFMA R10, R7, R7, R10 ;  /* 0x00000007070a7223 */ /* 0x000fca000000000a */
[----:B------:R-:W-:-:S05]  /*0230*/  FSEL R10, R10, RZ, P1 ;  /* 0x000000ff0a0a7208 */ /* 0x000fca0000800000 */
[----:B------:R-:W2:Y:S02]  /*0240*/  SHFL.BFLY PT, R11, R10, 0x10, 0x1f ;  /* 0x0e001f000a0b7f89 */ /* 0x000ea400000e0000 */
[----:B--2---:R-:W-:Y:S01]  /*0250*/  FADD R11, R10, R11 ;  /* 0x0000000b0a0b7221 */ /* 0x004fe20000000000 */
[----:B------:R-:W-:-:S04]  /*0260*/  LOP3.LUT R10, R3, 0x7, RZ, 0xc0, !PT ;  /* 0x00000007030a7812 */ /* 0x000fc800078ec0ff */
[----:B-1----:R-:W1:Y:S01]  /*0270*/  SHFL.BFLY PT, R12, R11, 0x8, 0x1f ;  /* 0x0d001f000b0c7f89 */ /* 0x002e6200000e0000 */
[----:B------:R-:W-:Y:S01]  /*0280*/  LEA R9, R10, UR4, 0x2 ;  /* 0x000000040a097c11 */ /* 0x000fe2000f8e10ff */
[----:B-1----:R-:W-:Y:S02]  /*0290*/  FADD R12, R11, R12 ;  /* 0x0000000c0b0c7221 */ /* 0x002fe40000000000 */
[----:B------:R-:W1:Y:S03]  /*02a0*/  LDC.64 R10, c[0x0][0x228] ;  /* 0x00008a00ff0a7b82 */ /* 0x000e660000000a00 */
[----:B------:R-:W2:Y:S01]  /*02b0*/  SHFL.BFLY PT, R13, R12, 0x4, 0x1f ;  /* 0x0c801f000c0d7f89 */ /* 0x000ea200000e0000 */
[----:B-1----:R-:W-:-:S04]  /*02c0*/  IMAD.WIDE R10, R2, 0x4, R10 ;  /* 0x00000004020a7825 */ /* 0x002fc800078e020a */
[----:B--2---:R-:W-:-:S05]  /*02d0*/  FADD R13, R12, R13 ;  /* 0x0000000d0c0d7221 */ /* 0x004fca0000000000 */
[----:B------:R-:W1:Y:S02]  /*02e0*/  SHFL.BFLY PT, R14, R13, 0x2, 0x1f ;  /* 0x0c401f000d0e7f89 */ /* 0x000e6400000e0000 */
[----:B-1----:R-:W-:Y:S02]  /*02f0*/  FADD R14, R13, R14 ;  /* 0x0000000e0d0e7221 */ /* 0x002fe40000000000 */
[----:B------:R-:W1:Y:S03]  /*0300*/  LDC.64 R12, c[0x0][0x210] ;  /* 0x00008400ff0c7b82 */ /* 0x000e660000000a00 */
[----:B------:R-:W2:Y:S02]  /*0310*/  SHFL.BFLY PT, R15, R14, 0x1, 0x1f ;  /* 0x0c201f000e0f7f89 */ /* 0x000ea400000e0000 */
[----:B--2---:R-:W-:-:S04]  /*0320*/  FADD R15, R14, R15 ;  /* 0x0000000f0e0f7221 */ /* 0x004fc80000000000 */
[----:B------:R2:W4:Y:S01]  /*0330*/  MUFU.SQRT R17, R15 ;  /* 0x0000000f00117308 */ /* 0x0005220000002000 */
[----:B------:R2:W-:Y:S01]  /*0340*/  STS [R16], R15 ;  /* 0x0000000f10007388 */ /* 0x0005e20000000800 */
[----:B------:R-:W-:Y:S01]  /*0350*/  BAR.SYNC.DEFER_BLOCKING 0x0 ;  /* 0x0000000000007b1d */ /* 0x000fe20000010000 */
[----:B--2---:R-:W-:Y:S02]  /*0360*/  LOP3.LUT R15, R0, 0x7, R3, 0xf8, !PT ;  /* 0x00000007000f7812 */ /* 0x004fe400078ef803 */
[----:B----4-:R-:W-:-:S03]  /*0370*/  FSETP.GT.AND P2, PT, R17, 8.50705917302346158658e+37, PT ;  /* 0x7e8000001100780b */ /* 0x010fc60003f44000 */
[----:B-1----:R-:W-:Y:S01]  /*0380*/  IMAD.WIDE R12, R15, 0x4, R12 ;  /* 0x000000040f0c7825 */ /* 0x002fe200078e020c */
[----:B------:R-:W-:Y:S02]  /*0390*/  FSETP.GEU.AND P3, PT, R17, 1.175494350822287508e-38, PT ;  /* 0x008000001100780b */ /* 0x000fe40003f6e000 */
[----:B------:R-:W-:-:S07]  /*03a0*/  ISETP.LT.AND P0, PT, R15, 0x10, !P0 ;  /* 0x000000100f00780c */ /* 0x000fce0004701270 */
[----:B------:R-:W-:Y:S01]  /*03b0*/  @P2 FMUL R17, R17, 0.25 ;  /* 0x3e80000011112820 */ /* 0x000fe20000400000 */
[----:B------:R-:W1:Y:S01]  /*03c0*/  LDS R9, [R9] ;  /* 0x0000000009097984 */ /* 0x000e620000000800 */
[----:B---3--:R-:W-:Y:S02]  /*03d0*/  @P2 FMUL R8, R8, 0.25 ;  /* 0x3e80000008082820 */ /* 0x008fe40000400000 */
[----:B------:R-:W-:Y:S02]  /*03e0*/  @!P3 FMUL R17, R17, 16777216 ;  /* 0x4b8000001111b820 */ /* 0x000fe40000400000 */
[----:B------:R-:W-:-:S04]  /*03f0*/  @!P3 FMUL R8, R8, 16777216 ;  /* 0x4b8000000808b820 */ /* 0x000fc80000400000 */
[----:B------:R-:W2:Y:S02]  /*0400*/  MUFU.RCP R17, R17 ;  /* 0x0000001100117308 */ /* 0x000ea40000001000 */
[----:B--2---:R-:W-:-:S04]  /*0410*/  FMUL R8, R17, R8 ;  /* 0x0000000811087220 */ /* 0x004fc80000400000 */
[-C--:B------:R-:W-:Y:S01]  /*0420*/  FMUL R4, R4, R8.reuse ;  /* 0x0000000804047220 */ /* 0x080fe20000400000 */
[-C--:B------:R-:W-:Y:S01]  /*0430*/  FMUL R5, R5, R8.reuse ;  /* 0x0000000805057220 */ /* 0x080fe20000400000 */
[-C--:B------:R-:W-:Y:S01]  /*0440*/  FMUL R6, R6, R8.reuse ;  /* 0x0000000806067220 */ /* 0x080fe20000400000 */
[----:B------:R-:W-:Y:S01]  /*0450*/  FMUL R7, R7, R8 ;  /* 0x0000000807077220 */ /* 0x000fe20000400000 */
[----:B-1----:R-:W1:Y:S01]  /*0460*/  MUFU.SQRT R3, R9 ;  /* 0x0000000900037308 */ /* 0x002e620000002000 */
[----:B------:R-:W-:Y:S06]  /*0470*/  BAR.SYNC.DEFER_BLOCKING 0x0 ;  /* 0x0000000000007b1d */ /* 0x000fec0000010000 */
[----:B-1----:R1:W-:Y:S01]  /*0480*/  @P0 STG.E desc[UR6][R12.64], R3 ;  /* 0x000000030c000986 */ /* 0x0023e2000c101906 */
[----:B------:R-:W-:Y:S05]  /*0490*/  @!P1 EXIT ;  /* 0x000000000000994d */ /* 0x000fea0003800000 */
[----:B------:R-:W-:Y:S01]  /*04a0*/  STG.E.128 desc[UR6][R10.64], R4 ;  /* 0x000000040a007986 */ /* 0x000fe2000c101d06 */
[----:B------:R-:W-:Y:S05]  /*04b0*/  EXIT ;  /* 0x000000000000794d */ /* 0x000fea0003800000 */
.L_x_0:
[----:B------:R-:W-:-:S00]  /*04c0*/  BRA `(.L_x_0) ;  /* 0xfffffffc00fc7947 */ /* 0x000fc0000383ffff */
[----:B------:R-:W-:-:S00]  /*04d0*/  NOP ;  /* 0x0000000000007918 */ /* 0x000fc00000000000 */
        /* <DEDUP_REMOVED lines=10> */
.L_x_1:


//--------------------- .nv.global.init           --------------------------
	.section	.nv.global.init,"aw",@progbits
.nv.global.init:
	.type		_$_str,@object
	.size		_$_str,(_$_str_$_2 - _$_str)
_$_str:
        /*0000*/ 	.byte	0x5f, 0x5f, 0x43, 0x55, 0x44, 0x41, 0x5f, 0x46, 0x54, 0x5a, 0x00
	.type		_$_str_$_2,@object
	.size		_$_str_$_2,(.L_1 - _$_str_$_2)
_$_str_$_2:
        /*000b*/ 	.byte	0x5f, 0x5f, 0x43, 0x55, 0x44, 0x41, 0x5f, 0x50, 0x52, 0x45, 0x43, 0x5f, 0x53, 0x51, 0x52, 0x54
        /*001b*/ 	.byte	0x00
.L_1:


//--------------------- .nv.shared.triton_per_fused__weight_norm_interface_1 --------------------------
	.section	.nv.shared.triton_per_fused__weight_norm_interface_1,"aw",@nobits
	.sectionflags	@""
	.align	16
	.zero		1024


//--------------------- .nv.constant0.triton_per_fused__weight_norm_interface_1 --------------------------
	.section	.nv.constant0.triton_per_fused__weight_norm_interface_1,"a",@progbits
	.sectionflags	@""
	.align	4
.nv.constant0.triton_per_fused__weight_norm_interface_1:
	.zero		568
